//
// Generated by NVIDIA NVVM Compiler
//
// Compiler Build ID: CL-36424714
// Cuda compilation tools, release 13.0, V13.0.88
// Based on NVVM 20.0.0
//

.version 9.0
.target sm_100
.address_size 64

	// .globl	_ZN4cuda3dotEiiiPdS0_S0_

.visible .entry _ZN4cuda3dotEiiiPdS0_S0_(
	.param .u32 _ZN4cuda3dotEiiiPdS0_S0__param_0,
	.param .u32 _ZN4cuda3dotEiiiPdS0_S0__param_1,
	.param .u32 _ZN4cuda3dotEiiiPdS0_S0__param_2,
	.param .u64 .ptr .align 1 _ZN4cuda3dotEiiiPdS0_S0__param_3,
	.param .u64 .ptr .align 1 _ZN4cuda3dotEiiiPdS0_S0__param_4,
	.param .u64 .ptr .align 1 _ZN4cuda3dotEiiiPdS0_S0__param_5
)
{
	.reg .pred 	%p<13>;
	.reg .b32 	%r<46>;
	.reg .b64 	%rd<39>;
	.reg .b64 	%fd<68>;

	ld.param.u32 	%r22, [_ZN4cuda3dotEiiiPdS0_S0__param_0];
	ld.param.u32 	%r23, [_ZN4cuda3dotEiiiPdS0_S0__param_1];
	ld.param.u32 	%r21, [_ZN4cuda3dotEiiiPdS0_S0__param_2];
	ld.param.u64 	%rd4, [_ZN4cuda3dotEiiiPdS0_S0__param_3];
	ld.param.u64 	%rd5, [_ZN4cuda3dotEiiiPdS0_S0__param_4];
	ld.param.u64 	%rd3, [_ZN4cuda3dotEiiiPdS0_S0__param_5];
	cvta.to.global.u64 	%rd1, %rd5;
	cvta.to.global.u64 	%rd2, %rd4;
	mov.u32 	%r24, %tid.x;
	mov.u32 	%r25, %ctaid.x;
	mov.u32 	%r26, %ntid.x;
	mad.lo.s32 	%r1, %r25, %r26, %r24;
	mov.u32 	%r27, %tid.y;
	mov.u32 	%r28, %ctaid.y;
	mov.u32 	%r29, %ntid.y;
	mad.lo.s32 	%r30, %r28, %r29, %r27;
	setp.ge.s32 	%p1, %r1, %r22;
	setp.ge.s32 	%p2, %r30, %r23;
	or.pred  	%p3, %p1, %p2;
	@%p3 bra 	$L__BB0_14;
	setp.lt.s32 	%p4, %r21, 1;
	mov.f64 	%fd67, 0d0000000000000000;
	@%p4 bra 	$L__BB0_13;
	mul.lo.s32 	%r3, %r21, %r1;
	and.b32  	%r4, %r21, 7;
	setp.lt.u32 	%p5, %r21, 8;
	mov.f64 	%fd67, 0d0000000000000000;
	mov.b32 	%r44, 0;
	@%p5 bra 	$L__BB0_5;
	and.b32  	%r44, %r21, 2147483640;
	neg.s32 	%r42, %r44;
	shl.b32 	%r7, %r23, 3;
	mov.f64 	%fd67, 0d0000000000000000;
	mul.wide.s32 	%rd10, %r23, 8;
	mov.u32 	%r40, %r3;
	mov.u32 	%r41, %r30;
$L__BB0_4:
	.pragma "nounroll";
	mul.wide.s32 	%rd6, %r40, 8;
	add.s64 	%rd7, %rd2, %rd6;
	ld.global.f64 	%fd17, [%rd7];
	mul.wide.s32 	%rd8, %r41, 8;
	add.s64 	%rd9, %rd1, %rd8;
	ld.global.f64 	%fd18, [%rd9];
	fma.rn.f64 	%fd19, %fd17, %fd18, %fd67;
	ld.global.f64 	%fd20, [%rd7+8];
	add.s64 	%rd11, %rd9, %rd10;
	ld.global.f64 	%fd21, [%rd11];
	fma.rn.f64 	%fd22, %fd20, %fd21, %fd19;
	ld.global.f64 	%fd23, [%rd7+16];
	add.s64 	%rd12, %rd11, %rd10;
	ld.global.f64 	%fd24, [%rd12];
	fma.rn.f64 	%fd25, %fd23, %fd24, %fd22;
	ld.global.f64 	%fd26, [%rd7+24];
	add.s64 	%rd13, %rd12, %rd10;
	ld.global.f64 	%fd27, [%rd13];
	fma.rn.f64 	%fd28, %fd26, %fd27, %fd25;
	ld.global.f64 	%fd29, [%rd7+32];
	add.s64 	%rd14, %rd13, %rd10;
	ld.global.f64 	%fd30, [%rd14];
	fma.rn.f64 	%fd31, %fd29, %fd30, %fd28;
	ld.global.f64 	%fd32, [%rd7+40];
	add.s64 	%rd15, %rd14, %rd10;
	ld.global.f64 	%fd33, [%rd15];
	fma.rn.f64 	%fd34, %fd32, %fd33, %fd31;
	ld.global.f64 	%fd35, [%rd7+48];
	add.s64 	%rd16, %rd15, %rd10;
	ld.global.f64 	%fd36, [%rd16];
	fma.rn.f64 	%fd37, %fd35, %fd36, %fd34;
	ld.global.f64 	%fd38, [%rd7+56];
	add.s64 	%rd17, %rd16, %rd10;
	ld.global.f64 	%fd39, [%rd17];
	fma.rn.f64 	%fd67, %fd38, %fd39, %fd37;
	add.s32 	%r42, %r42, 8;
	add.s32 	%r41, %r41, %r7;
	add.s32 	%r40, %r40, 8;
	setp.ne.s32 	%p6, %r42, 0;
	@%p6 bra 	$L__BB0_4;
$L__BB0_5:
	setp.eq.s32 	%p7, %r4, 0;
	@%p7 bra 	$L__BB0_13;
	and.b32  	%r15, %r21, 3;
	setp.lt.u32 	%p8, %r4, 4;
	@%p8 bra 	$L__BB0_8;
	add.s32 	%r32, %r44, %r3;
	mul.wide.s32 	%rd18, %r32, 8;
	add.s64 	%rd19, %rd2, %rd18;
	ld.global.f64 	%fd41, [%rd19];
	mad.lo.s32 	%r33, %r44, %r23, %r30;
	mul.wide.s32 	%rd20, %r33, 8;
	add.s64 	%rd21, %rd1, %rd20;
	ld.global.f64 	%fd42, [%rd21];
	fma.rn.f64 	%fd43, %fd41, %fd42, %fd67;
	ld.global.f64 	%fd44, [%rd19+8];
	mul.wide.s32 	%rd22, %r23, 8;
	add.s64 	%rd23, %rd21, %rd22;
	ld.global.f64 	%fd45, [%rd23];
	fma.rn.f64 	%fd46, %fd44, %fd45, %fd43;
	ld.global.f64 	%fd47, [%rd19+16];
	add.s64 	%rd24, %rd23, %rd22;
	ld.global.f64 	%fd48, [%rd24];
	fma.rn.f64 	%fd49, %fd47, %fd48, %fd46;
	ld.global.f64 	%fd50, [%rd19+24];
	add.s64 	%rd25, %rd24, %rd22;
	ld.global.f64 	%fd51, [%rd25];
	fma.rn.f64 	%fd67, %fd50, %fd51, %fd49;
	add.s32 	%r44, %r44, 4;
$L__BB0_8:
	setp.eq.s32 	%p9, %r15, 0;
	@%p9 bra 	$L__BB0_13;
	setp.eq.s32 	%p10, %r15, 1;
	@%p10 bra 	$L__BB0_11;
	add.s32 	%r34, %r44, %r3;
	mul.wide.s32 	%rd26, %r34, 8;
	add.s64 	%rd27, %rd2, %rd26;
	ld.global.f64 	%fd53, [%rd27];
	mad.lo.s32 	%r35, %r44, %r23, %r30;
	mul.wide.s32 	%rd28, %r35, 8;
	add.s64 	%rd29, %rd1, %rd28;
	ld.global.f64 	%fd54, [%rd29];
	fma.rn.f64 	%fd55, %fd53, %fd54, %fd67;
	ld.global.f64 	%fd56, [%rd27+8];
	mul.wide.s32 	%rd30, %r23, 8;
	add.s64 	%rd31, %rd29, %rd30;
	ld.global.f64 	%fd57, [%rd31];
	fma.rn.f64 	%fd67, %fd56, %fd57, %fd55;
	add.s32 	%r44, %r44, 2;
$L__BB0_11:
	and.b32  	%r36, %r21, 1;
	setp.eq.b32 	%p11, %r36, 1;
	not.pred 	%p12, %p11;
	@%p12 bra 	$L__BB0_13;
	add.s32 	%r37, %r44, %r3;
	mul.wide.s32 	%rd32, %r37, 8;
	add.s64 	%rd33, %rd2, %rd32;
	ld.global.f64 	%fd58, [%rd33];
	mad.lo.s32 	%r38, %r44, %r23, %r30;
	mul.wide.s32 	%rd34, %r38, 8;
	add.s64 	%rd35, %rd1, %rd34;
	ld.global.f64 	%fd59, [%rd35];
	fma.rn.f64 	%fd67, %fd58, %fd59, %fd67;
$L__BB0_13:
	mad.lo.s32 	%r39, %r23, %r1, %r30;
	cvta.to.global.u64 	%rd36, %rd3;
	mul.wide.s32 	%rd37, %r39, 8;
	add.s64 	%rd38, %rd36, %rd37;
	st.global.f64 	[%rd38], %fd67;
$L__BB0_14:
	ret;

}


// ===== COMPILED SASS (sm_100) =====

	.target	sm_100

	.elftype	@"ET_EXEC"


//--------------------- .note.nv.tkinfo           --------------------------
	.section	.note.nv.tkinfo,"",@"SHT_NOTE"
	.sectionflags	@"SHF_NOTE_NV_TKINFO"
	.tkinfo
        /*0018*/ 	.word	0x00000002
        /*0030*/ 	.string	""
        /*0030*/ 	.string	"ptxas"
        /*0030*/ 	.string	"Cuda compilation tools, release 13.0, V13.0.88"
        /*0030*/ 	.string	"Build cuda_13.0.r13.0/compiler.36424714_0"
        /*0030*/ 	.string	"-arch sm_100 -m 64 "



//--------------------- .note.nv.cuinfo           --------------------------
	.section	.note.nv.cuinfo,"",@"SHT_NOTE"
	.sectionflags	@"SHF_NOTE_NV_CUINFO"
        /*0018*/ 	.short	0x0002
        /*001a*/ 	.short	0x0064
        /*001c*/ 	.short	0x0082
	.zero		2


//--------------------- .nv.info                  --------------------------
	.section	.nv.info,"",@"SHT_CUDA_INFO"
	.align	4


	//----- nvinfo : EIATTR_REGCOUNT
	.align		4
        /*0000*/ 	.byte	0x04, 0x2f
        /*0002*/ 	.short	(.L_1 - .L_0)
	.align		4
.L_0:
        /*0004*/ 	.word	index@(_ZN4cuda3dotEiiiPdS0_S0_)
        /*0008*/ 	.word	0x00000020


	//----- nvinfo : EIATTR_FRAME_SIZE
	.align		4
.L_1:
        /*000c*/ 	.byte	0x04, 0x11
        /*000e*/ 	.short	(.L_3 - .L_2)
	.align		4
.L_2:
        /*0010*/ 	.word	index@(_ZN4cuda3dotEiiiPdS0_S0_)
        /*0014*/ 	.word	0x00000000


	//----- nvinfo : EIATTR_MIN_STACK_SIZE
	.align		4
.L_3:
        /*0018*/ 	.byte	0x04, 0x12
        /*001a*/ 	.short	(.L_5 - .L_4)
	.align		4
.L_4:
        /*001c*/ 	.word	index@(_ZN4cuda3dotEiiiPdS0_S0_)
        /*0020*/ 	.word	0x00000000
.L_5:


//--------------------- .nv.compat                --------------------------
	.section	.nv.compat,"",@"SHT_CUDA_COMPAT_INFO"
	.align	4
        /*0000*/ 	.byte	0x02, 0x09, 0x00, 0x00, 0x02, 0x02, 0x01, 0x00, 0x02, 0x05, 0x05, 0x00, 0x03, 0x07, 0x01, 0x01
        /*0010*/ 	.byte	0x02, 0x03, 0x00, 0x00, 0x02, 0x06, 0x01, 0x00, 0x04, 0x0b, 0x08, 0x00, 0x01, 0x00, 0x00, 0x00
        /*0020*/ 	.byte	0x00, 0x00, 0x00, 0x00


//--------------------- .nv.info._ZN4cuda3dotEiiiPdS0_S0_ --------------------------
	.section	.nv.info._ZN4cuda3dotEiiiPdS0_S0_,"",@"SHT_CUDA_INFO"
	.sectionflags	@""
	.align	4


	//----- nvinfo : EIATTR_CUDA_API_VERSION
	.align		4
        /*0000*/ 	.byte	0x04, 0x37
        /*0002*/ 	.short	(.L_7 - .L_6)
.L_6:
        /*0004*/ 	.word	0x00000082


	//----- nvinfo : EIATTR_KPARAM_INFO
	.align		4
.L_7:
        /*0008*/ 	.byte	0x04, 0x17
        /*000a*/ 	.short	(.L_9 - .L_8)
.L_8:
        /*000c*/ 	.word	0x00000000
        /*0010*/ 	.short	0x0005
        /*0012*/ 	.short	0x0020
        /*0014*/ 	.byte	0x00, 0xf5, 0x21, 0x00


	//----- nvinfo : EIATTR_KPARAM_INFO
	.align		4
.L_9:
        /*0018*/ 	.byte	0x04, 0x17
        /*001a*/ 	.short	(.L_11 - .L_10)
.L_10:
        /*001c*/ 	.word	0x00000000
        /*0020*/ 	.short	0x0004
        /*0022*/ 	.short	0x0018
        /*0024*/ 	.byte	0x00, 0xf5, 0x21, 0x00


	//----- nvinfo : EIATTR_KPARAM_INFO
	.align		4
.L_11:
        /*0028*/ 	.byte	0x04, 0x17
        /*002a*/ 	.short	(.L_13 - .L_12)
.L_12:
        /*002c*/ 	.word	0x00000000
        /*0030*/ 	.short	0x0003
        /*0032*/ 	.short	0x0010
        /*0034*/ 	.byte	0x00, 0xf5, 0x21, 0x00


	//----- nvinfo : EIATTR_KPARAM_INFO
	.align		4
.L_13:
        /*0038*/ 	.byte	0x04, 0x17
        /*003a*/ 	.short	(.L_15 - .L_14)
.L_14:
        /*003c*/ 	.word	0x00000000
        /*0040*/ 	.short	0x0002
        /*0042*/ 	.short	0x0008
        /*0044*/ 	.byte	0x00, 0xf0, 0x11, 0x00


	//----- nvinfo : EIATTR_KPARAM_INFO
	.align		4
.L_15:
        /*0048*/ 	.byte	0x04, 0x17
        /*004a*/ 	.short	(.L_17 - .L_16)
.L_16:
        /*004c*/ 	.word	0x00000000
        /*0050*/ 	.short	0x0001
        /*0052*/ 	.short	0x0004
        /*0054*/ 	.byte	0x00, 0xf0, 0x11, 0x00


	//----- nvinfo : EIATTR_KPARAM_INFO
	.align		4
.L_17:
        /*0058*/ 	.byte	0x04, 0x17
        /*005a*/ 	.short	(.L_19 - .L_18)
.L_18:
        /*005c*/ 	.word	0x00000000
        /*0060*/ 	.short	0x0000
        /*0062*/ 	.short	0x0000
        /*0064*/ 	.byte	0x00, 0xf0, 0x11, 0x00


	//----- nvinfo : EIATTR_SPARSE_MMA_MASK
	.align		4
.L_19:
        /*0068*/ 	.byte	0x03, 0x50
        /*006a*/ 	.short	0x0000


	//----- nvinfo : EIATTR_MAXREG_COUNT
	.align		4
        /*006c*/ 	.byte	0x03, 0x1b
        /*006e*/ 	.short	0x00ff


	//----- nvinfo : EIATTR_MERCURY_ISA_VERSION
	.align		4
        /*0070*/ 	.byte	0x03, 0x5f
        /*0072*/ 	.short	0x0101


	//----- nvinfo : EIATTR_VRC_CTA_INIT_COUNT
	.align		4
        /*0074*/ 	.byte	0x02, 0x4a
	.zero		1
	.zero		1


	//----- nvinfo : EIATTR_EXIT_INSTR_OFFSETS
	.align		4
        /*0078*/ 	.byte	0x04, 0x1c
        /*007a*/ 	.short	(.L_21 - .L_20)


	//   ....[0]....
.L_20:
        /*007c*/ 	.word	0x000000c0


	//   ....[1]....
        /*0080*/ 	.word	0x00000800


	//----- nvinfo : EIATTR_CBANK_PARAM_SIZE
	.align		4
.L_21:
        /*0084*/ 	.byte	0x03, 0x19
        /*0086*/ 	.short	0x0028


	//----- nvinfo : EIATTR_PARAM_CBANK
	.align		4
        /*0088*/ 	.byte	0x04, 0x0a
        /*008a*/ 	.short	(.L_23 - .L_22)
	.align		4
.L_22:
        /*008c*/ 	.word	index@(.nv.constant0._ZN4cuda3dotEiiiPdS0_S0_)
        /*0090*/ 	.short	0x0380
        /*0092*/ 	.short	0x0028


	//----- nvinfo : EIATTR_SW_WAR
	.align		4
.L_23:
        /*0094*/ 	.byte	0x04, 0x36
        /*0096*/ 	.short	(.L_25 - .L_24)
.L_24:
        /*0098*/ 	.word	0x00000008
.L_25:


//--------------------- .nv.callgraph             --------------------------
	.section	.nv.callgraph,"",@"SHT_CUDA_CALLGRAPH"
	.align	4
	.sectionentsize	8
	.align		4
        /*0000*/ 	.word	0x00000000
	.align		4
        /*0004*/ 	.word	0xffffffff
	.align		4
        /*0008*/ 	.word	0x00000000
	.align		4
        /*000c*/ 	.word	0xfffffffe
	.align		4
        /*0010*/ 	.word	0x00000000
	.align		4
        /*0014*/ 	.word	0xfffffffd
	.align		4
        /*0018*/ 	.word	0x00000000
	.align		4
        /*001c*/ 	.word	0xfffffffc


//--------------------- .text._ZN4cuda3dotEiiiPdS0_S0_ --------------------------
	.section	.text._ZN4cuda3dotEiiiPdS0_S0_,"ax",@progbits
	.align	128
        .global         _ZN4cuda3dotEiiiPdS0_S0_
        .type           _ZN4cuda3dotEiiiPdS0_S0_,@function
        .size           _ZN4cuda3dotEiiiPdS0_S0_,(.L_x_5 - _ZN4cuda3dotEiiiPdS0_S0_)
        .other          _ZN4cuda3dotEiiiPdS0_S0_,@"STO_CUDA_ENTRY STV_DEFAULT"
_ZN4cuda3dotEiiiPdS0_S0_:
.text._ZN4cuda3dotEiiiPdS0_S0_:
[----:B------:R-:W-:Y:S01]  /*0000*/  LDC R1, c[0x0][0x37c] ;  /* 0x0000df00ff017b82 */ /* 0x000fe20000000800 */
[----:B------:R-:W0:Y:S07]  /*0010*/  S2R R0, SR_TID.Y ;  /* 0x0000000000007919 */ /* 0x000e2e0000002200 */
[----:B------:R-:W1:Y:S01]  /*0020*/  LDC R2, c[0x0][0x360] ;  /* 0x0000d800ff027b82 */ /* 0x000e620000000800 */
[----:B------:R-:W1:Y:S07]  /*0030*/  S2R R3, SR_TID.X ;  /* 0x0000000000037919 */ /* 0x000e6e0000002100 */
[----:B------:R-:W0:Y:S08]  /*0040*/  S2UR UR5, SR_CTAID.Y ;  /* 0x00000000000579c3 */ /* 0x000e300000002600 */
[----:B------:R-:W0:Y:S08]  /*0050*/  LDC R7, c[0x0][0x364] ;  /* 0x0000d900ff077b82 */ /* 0x000e300000000800 */
[----:B------:R-:W1:Y:S08]  /*0060*/  S2UR UR4, SR_CTAID.X ;  /* 0x00000000000479c3 */ /* 0x000e700000002500 */
[----:B------:R-:W2:Y:S01]  /*0070*/  LDC.64 R4, c[0x0][0x380] ;  /* 0x0000e000ff047b82 */ /* 0x000ea20000000a00 */
[----:B0-----:R-:W-:-:S02]  /*0080*/  IMAD R0, R7, UR5, R0 ;  /* 0x0000000507007c24 */ /* 0x001fc4000f8e0200 */
[----:B-1----:R-:W-:-:S03]  /*0090*/  IMAD R3, R2, UR4, R3 ;  /* 0x0000000402037c24 */ /* 0x002fc6000f8e0203 */
[----:B--2---:R-:W-:-:S04]  /*00a0*/  ISETP.GE.AND P0, PT, R0, R5, PT ;  /* 0x000000050000720c */ /* 0x004fc80003f06270 */
[----:B------:R-:W-:-:S13]  /*00b0*/  ISETP.GE.OR P0, PT, R3, R4, P0 ;  /* 0x000000040300720c */ /* 0x000fda0000706670 */
[----:B------:R-:W-:Y:S05]  /*00c0*/  @P0 EXIT ;  /* 0x000000000000094d */ /* 0x000fea0003800000 */
[----:B------:R-:W0:Y:S01]  /*00d0*/  LDC R2, c[0x0][0x388] ;  /* 0x0000e200ff027b82 */ /* 0x000e220000000800 */
[----:B------:R-:W1:Y:S01]  /*00e0*/  LDCU.64 UR4, c[0x0][0x358] ;  /* 0x00006b00ff0477ac */ /* 0x000e620008000a00 */
[----:B------:R-:W-:Y:S02]  /*00f0*/  CS2R R12, SRZ ;  /* 0x00000000000c7805 */ /* 0x000fe4000001ff00 */
[----:B0-----:R-:W-:-:S13]  /*0100*/  ISETP.GE.AND P0, PT, R2, 0x1, PT ;  /* 0x000000010200780c */ /* 0x001fda0003f06270 */
[----:B-1----:R-:W-:Y:S05]  /*0110*/  @!P0 BRA `(.L_x_0) ;  /* 0x0000000400a88947 */ /* 0x002fea0003800000 */
[C---:B------:R-:W-:Y:S01]  /*0120*/  ISETP.GE.U32.AND P1, PT, R2.reuse, 0x8, PT ;  /* 0x000000080200780c */ /* 0x040fe20003f26070 */
[----:B------:R-:W-:Y:S01]  /*0130*/  HFMA2 R24, -RZ, RZ, 0, 0 ;  /* 0x00000000ff187431 */ /* 0x000fe200000001ff */
[----:B------:R-:W-:Y:S01]  /*0140*/  LOP3.LUT R6, R2, 0x7, RZ, 0xc0, !PT ;  /* 0x0000000702067812 */ /* 0x000fe200078ec0ff */
[----:B------:R-:W-:Y:S01]  /*0150*/  IMAD R7, R3, R2, RZ ;  /* 0x0000000203077224 */ /* 0x000fe200078e02ff */
[----:B------:R-:W-:Y:S02]  /*0160*/  CS2R R12, SRZ ;  /* 0x00000000000c7805 */ /* 0x000fe4000001ff00 */
[----:B------:R-:W-:-:S07]  /*0170*/  ISETP.NE.AND P0, PT, R6, RZ, PT ;  /* 0x000000ff0600720c */ /* 0x000fce0003f05270 */
[----:B------:R-:W-:Y:S06]  /*0180*/  @!P1 BRA `(.L_x_1) ;  /* 0x0000000000b49947 */ /* 0x000fec0003800000 */
[----:B------:R-:W-:Y:S02]  /*0190*/  LOP3.LUT R24, R2, 0x7ffffff8, RZ, 0xc0, !PT ;  /* 0x7ffffff802187812 */ /* 0x000fe400078ec0ff */
[----:B------:R-:W-:Y:S02]  /*01a0*/  CS2R R12, SRZ ;  /* 0x00000000000c7805 */ /* 0x000fe4000001ff00 */
[----:B------:R-:W-:Y:S02]  /*01b0*/  MOV R4, R7 ;  /* 0x0000000700047202 */ /* 0x000fe40000000f00 */
[----:B------:R-:W-:Y:S02]  /*01c0*/  MOV R26, R0 ;  /* 0x00000000001a7202 */ /* 0x000fe40000000f00 */
[----:B------:R-:W-:-:S07]  /*01d0*/  IADD3 R25, PT, PT, -R24, RZ, RZ ;  /* 0x000000ff18197210 */ /* 0x000fce0007ffe1ff */
.L_x_2:
[----:B------:R-:W0:Y:S08]  /*01e0*/  LDC.64 R22, c[0x0][0x390] ;  /* 0x0000e400ff167b82 */ /* 0x000e300000000a00 */
[----:B------:R-:W1:Y:S01]  /*01f0*/  LDC.64 R18, c[0x0][0x398] ;  /* 0x0000e600ff127b82 */ /* 0x000e620000000a00 */
[----:B0-----:R-:W-:-:S05]  /*0200*/  IMAD.WIDE R22, R4, 0x8, R22 ;  /* 0x0000000804167825 */ /* 0x001fca00078e0216 */
[----:B------:R-:W2:Y:S01]  /*0210*/  LDG.E.64 R10, desc[UR4][R22.64] ;  /* 0x00000004160a7981 */ /* 0x000ea2000c1e1b00 */
[----:B-1----:R-:W-:-:S03]  /*0220*/  IMAD.WIDE R18, R26, 0x8, R18 ;  /* 0x000000081a127825 */ /* 0x002fc600078e0212 */
[----:B------:R-:W3:Y:S04]  /*0230*/  LDG.E.64 R8, desc[UR4][R22.64+0x8] ;  /* 0x0000080416087981 */ /* 0x000ee8000c1e1b00 */
[----:B------:R-:W2:Y:S01]  /*0240*/  LDG.E.64 R16, desc[UR4][R18.64] ;  /* 0x0000000412107981 */ /* 0x000ea2000c1e1b00 */
[----:B------:R-:W-:-:S05]  /*0250*/  IMAD.WIDE R28, R5, 0x8, R18 ;  /* 0x00000008051c7825 */ /* 0x000fca00078e0212 */
[----:B------:R-:W3:Y:S01]  /*0260*/  LDG.E.64 R14, desc[UR4][R28.64] ;  /* 0x000000041c0e7981 */ /* 0x000ee2000c1e1b00 */
[----:B------:R-:W-:Y:S01]  /*0270*/  IMAD.WIDE R20, R5, 0x8, R28 ;  /* 0x0000000805147825 */ /* 0x000fe200078e021c */
[----:B--2---:R-:W-:Y:S02]  /*0280*/  DFMA R16, R10, R16, R12 ;  /* 0x000000100a10722b */ /* 0x004fe4000000000c */
[----:B------:R-:W2:Y:S04]  /*0290*/  LDG.E.64 R12, desc[UR4][R22.64+0x10] ;  /* 0x00001004160c7981 */ /* 0x000ea8000c1e1b00 */
[----:B------:R0:W2:Y:S02]  /*02a0*/  LDG.E.64 R10, desc[UR4][R20.64] ;  /* 0x00000004140a7981 */ /* 0x0000a4000c1e1b00 */
[----:B---3--:R-:W-:-:S02]  /*02b0*/  DFMA R14, R8, R14, R16 ;  /* 0x0000000e080e722b */ /* 0x008fc40000000010 */
[----:B------:R-:W3:Y:S01]  /*02c0*/  LDG.E.64 R8, desc[UR4][R22.64+0x18] ;  /* 0x0000180416087981 */ /* 0x000ee2000c1e1b00 */
[----:B0-----:R-:W-:-:S05]  /*02d0*/  IMAD.WIDE R20, R5, 0x8, R20 ;  /* 0x0000000805147825 */ /* 0x001fca00078e0214 */
[----:B------:R-:W3:Y:S01]  /*02e0*/  LDG.E.64 R16, desc[UR4][R20.64] ;  /* 0x0000000414107981 */ /* 0x000ee2000c1e1b00 */
[C---:B------:R-:W-:Y:S01]  /*02f0*/  IMAD.WIDE R18, R5.reuse, 0x8, R20 ;  /* 0x0000000805127825 */ /* 0x040fe200078e0214 */
[----:B--2---:R-:W-:Y:S02]  /*0300*/  DFMA R10, R12, R10, R14 ;  /* 0x0000000a0c0a722b */ /* 0x004fe4000000000e */
[----:B------:R-:W2:Y:S04]  /*0310*/  LDG.E.64 R20, desc[UR4][R22.64+0x38] ;  /* 0x0000380416147981 */ /* 0x000ea8000c1e1b00 */
[----:B------:R-:W4:Y:S04]  /*0320*/  LDG.E.64 R14, desc[UR4][R22.64+0x20] ;  /* 0x00002004160e7981 */ /* 0x000f28000c1e1b00 */
[----:B------:R-:W4:Y:S01]  /*0330*/  LDG.E.64 R12, desc[UR4][R18.64] ;  /* 0x00000004120c7981 */ /* 0x000f22000c1e1b00 */
[----:B------:R-:W-:Y:S01]  /*0340*/  IMAD.WIDE R28, R5, 0x8, R18 ;  /* 0x00000008051c7825 */ /* 0x000fe200078e0212 */
[----:B---3--:R-:W-:-:S02]  /*0350*/  DFMA R16, R8, R16, R10 ;  /* 0x000000100810722b */ /* 0x008fc4000000000a */
[----:B------:R-:W3:Y:S04]  /*0360*/  LDG.E.64 R8, desc[UR4][R22.64+0x28] ;  /* 0x0000280416087981 */ /* 0x000ee8000c1e1b00 */
[----:B------:R0:W3:Y:S02]  /*0370*/  LDG.E.64 R10, desc[UR4][R28.64] ;  /* 0x000000041c0a7981 */ /* 0x0000e4000c1e1b00 */
[----:B0-----:R-:W-:-:S04]  /*0380*/  IMAD.WIDE R28, R5, 0x8, R28 ;  /* 0x00000008051c7825 */ /* 0x001fc800078e021c */
[----:B------:R-:W-:-:S06]  /*0390*/  IMAD.WIDE R18, R5, 0x8, R28 ;  /* 0x0000000805127825 */ /* 0x000fcc00078e021c */
[----:B------:R-:W2:Y:S01]  /*03a0*/  LDG.E.64 R18, desc[UR4][R18.64] ;  /* 0x0000000412127981 */ /* 0x000ea2000c1e1b00 */
[----:B----4-:R-:W-:-:S03]  /*03b0*/  DFMA R12, R14, R12, R16 ;  /* 0x0000000c0e0c722b */ /* 0x010fc60000000010 */
[----:B------:R-:W4:Y:S04]  /*03c0*/  LDG.E.64 R14, desc[UR4][R22.64+0x30] ;  /* 0x00003004160e7981 */ /* 0x000f28000c1e1b00 */
[----:B------:R-:W4:Y:S01]  /*03d0*/  LDG.E.64 R16, desc[UR4][R28.64] ;  /* 0x000000041c107981 */ /* 0x000f22000c1e1b00 */
[----:B------:R-:W-:Y:S01]  /*03e0*/  IADD3 R25, PT, PT, R25, 0x8, RZ ;  /* 0x0000000819197810 */ /* 0x000fe20007ffe0ff */
[----:B---3--:R-:W-:-:S03]  /*03f0*/  DFMA R8, R8, R10, R12 ;  /* 0x0000000a0808722b */ /* 0x008fc6000000000c */
[----:B------:R-:W-:Y:S02]  /*0400*/  ISETP.NE.AND P1, PT, R25, RZ, PT ;  /* 0x000000ff1900720c */ /* 0x000fe40003f25270 */
[----:B------:R-:W-:Y:S02]  /*0410*/  IADD3 R4, PT, PT, R4, 0x8, RZ ;  /* 0x0000000804047810 */ /* 0x000fe40007ffe0ff */
[----:B------:R-:W-:Y:S01]  /*0420*/  LEA R26, R5, R26, 0x3 ;  /* 0x0000001a051a7211 */ /* 0x000fe200078e18ff */
[----:B----4-:R-:W-:-:S08]  /*0430*/  DFMA R8, R14, R16, R8 ;  /* 0x000000100e08722b */ /* 0x010fd00000000008 */
[----:B--2---:R-:W-:Y:S01]  /*0440*/  DFMA R12, R20, R18, R8 ;  /* 0x00000012140c722b */ /* 0x004fe20000000008 */
[----:B------:R-:W-:Y:S10]  /*0450*/  @P1 BRA `(.L_x_2) ;  /* 0xfffffffc00601947 */ /* 0x000ff4000383ffff */
.L_x_1:
[----:B------:R-:W-:Y:S05]  /*0460*/  @!P0 BRA `(.L_x_0) ;  /* 0x0000000000d48947 */ /* 0x000fea0003800000 */
[----:B------:R-:W-:Y:S02]  /*0470*/  ISETP.GE.U32.AND P0, PT, R6, 0x4, PT ;  /* 0x000000040600780c */ /* 0x000fe40003f06070 */
[----:B------:R-:W-:-:S04]  /*0480*/  LOP3.LUT R4, R2, 0x3, RZ, 0xc0, !PT ;  /* 0x0000000302047812 */ /* 0x000fc800078ec0ff */
[----:B------:R-:W-:-:S07]  /*0490*/  ISETP.NE.AND P1, PT, R4, RZ, PT ;  /* 0x000000ff0400720c */ /* 0x000fce0003f25270 */
[----:B------:R-:W-:Y:S06]  /*04a0*/  @!P0 BRA `(.L_x_3) ;  /* 0x0000000000588947 */ /* 0x000fec0003800000 */
[----:B------:R-:W0:Y:S01]  /*04b0*/  LDC.64 R28, c[0x0][0x390] ;  /* 0x0000e400ff1c7b82 */ /* 0x000e220000000a00 */
[----:B------:R-:W-:Y:S01]  /*04c0*/  IADD3 R9, PT, PT, R7, R24, RZ ;  /* 0x0000001807097210 */ /* 0x000fe20007ffe0ff */
[----:B------:R-:W-:-:S06]  /*04d0*/  IMAD R15, R24, R5, R0 ;  /* 0x00000005180f7224 */ /* 0x000fcc00078e0200 */
[----:B------:R-:W1:Y:S01]  /*04e0*/  LDC.64 R10, c[0x0][0x398] ;  /* 0x0000e600ff0a7b82 */ /* 0x000e620000000a00 */
[----:B0-----:R-:W-:-:S05]  /*04f0*/  IMAD.WIDE R28, R9, 0x8, R28 ;  /* 0x00000008091c7825 */ /* 0x001fca00078e021c */
[----:B------:R-:W2:Y:S01]  /*0500*/  LDG.E.64 R26, desc[UR4][R28.64] ;  /* 0x000000041c1a7981 */ /* 0x000ea2000c1e1b00 */
[----:B-1----:R-:W-:-:S05]  /*0510*/  IMAD.WIDE R10, R15, 0x8, R10 ;  /* 0x000000080f0a7825 */ /* 0x002fca00078e020a */
[----:B------:R-:W2:Y:S01]  /*0520*/  LDG.E.64 R8, desc[UR4][R10.64] ;  /* 0x000000040a087981 */ /* 0x000ea2000c1e1b00 */
[----:B------:R-:W-:-:S05]  /*0530*/  IMAD.WIDE R16, R5, 0x8, R10 ;  /* 0x0000000805107825 */ /* 0x000fca00078e020a */
[----:B------:R-:W3:Y:S01]  /*0540*/  LDG.E.64 R14, desc[UR4][R16.64] ;  /* 0x00000004100e7981 */ /* 0x000ee2000c1e1b00 */
[----:B------:R-:W-:-:S03]  /*0550*/  IMAD.WIDE R20, R5, 0x8, R16 ;  /* 0x0000000805147825 */ /* 0x000fc600078e0210 */
[----:B------:R-:W3:Y:S04]  /*0560*/  LDG.E.64 R10, desc[UR4][R28.64+0x8] ;  /* 0x000008041c0a7981 */ /* 0x000ee8000c1e1b00 */
[----:B------:R-:W4:Y:S01]  /*0570*/  LDG.E.64 R18, desc[UR4][R20.64] ;  /* 0x0000000414127981 */ /* 0x000f22000c1e1b00 */
[----:B------:R-:W-:-:S03]  /*0580*/  IMAD.WIDE R22, R5, 0x8, R20 ;  /* 0x0000000805167825 */ /* 0x000fc600078e0214 */
[----:B------:R-:W4:Y:S04]  /*0590*/  LDG.E.64 R16, desc[UR4][R28.64+0x10] ;  /* 0x000010041c107981 */ /* 0x000f28000c1e1b00 */
[----:B------:R-:W5:Y:S04]  /*05a0*/  LDG.E.64 R22, desc[UR4][R22.64] ;  /* 0x0000000416167981 */ /* 0x000f68000c1e1b00 */
[----:B------:R-:W5:Y:S01]  /*05b0*/  LDG.E.64 R20, desc[UR4][R28.64+0x18] ;  /* 0x000018041c147981 */ /* 0x000f62000c1e1b00 */
[----:B------:R-:W-:Y:S01]  /*05c0*/  IADD3 R24, PT, PT, R24, 0x4, RZ ;  /* 0x0000000418187810 */ /* 0x000fe20007ffe0ff */
[----:B--2---:R-:W-:-:S08]  /*05d0*/  DFMA R8, R26, R8, R12 ;  /* 0x000000081a08722b */ /* 0x004fd0000000000c */
[----:B---3--:R-:W-:-:S08]  /*05e0*/  DFMA R8, R10, R14, R8 ;  /* 0x0000000e0a08722b */ /* 0x008fd00000000008 */
[----:B----4-:R-:W-:-:S08]  /*05f0*/  DFMA R8, R16, R18, R8 ;  /* 0x000000121008722b */ /* 0x010fd00000000008 */
[----:B-----5:R-:W-:-:S11]  /*0600*/  DFMA R12, R20, R22, R8 ;  /* 0x00000016140c722b */ /* 0x020fd60000000008 */
.L_x_3:
[----:B------:R-:W-:Y:S05]  /*0610*/  @!P1 BRA `(.L_x_0) ;  /* 0x0000000000689947 */ /* 0x000fea0003800000 */
[----:B------:R-:W0:Y:S01]  /*0620*/  LDC.64 R20, c[0x0][0x390] ;  /* 0x0000e400ff147b82 */ /* 0x000e220000000a00 */
[----:B------:R-:W-:Y:S02]  /*0630*/  ISETP.NE.AND P0, PT, R4, 0x1, PT ;  /* 0x000000010400780c */ /* 0x000fe40003f05270 */
[----:B------:R-:W-:-:S04]  /*0640*/  LOP3.LUT R2, R2, 0x1, RZ, 0xc0, !PT ;  /* 0x0000000102027812 */ /* 0x000fc800078ec0ff */
[----:B------:R-:W-:Y:S01]  /*0650*/  ISETP.NE.U32.AND P1, PT, R2, 0x1, PT ;  /* 0x000000010200780c */ /* 0x000fe20003f25070 */
[----:B------:R-:W1:Y:S06]  /*0660*/  LDC.64 R14, c[0x0][0x398] ;  /* 0x0000e600ff0e7b82 */ /* 0x000e6c0000000a00 */
[----:B------:R-:W-:Y:S01]  /*0670*/  @P0 IADD3 R17, PT, PT, R7, R24, RZ ;  /* 0x0000001807110210 */ /* 0x000fe20007ffe0ff */
[C---:B------:R-:W-:Y:S01]  /*0680*/  @P0 IMAD R23, R24.reuse, R5, R0 ;  /* 0x0000000518170224 */ /* 0x040fe200078e0200 */
[----:B------:R-:W2:Y:S08]  /*0690*/  LDC.64 R10, c[0x0][0x390] ;  /* 0x0000e400ff0a7b82 */ /* 0x000eb00000000a00 */
[----:B------:R-:W3:Y:S01]  /*06a0*/  LDC.64 R8, c[0x0][0x398] ;  /* 0x0000e600ff087b82 */ /* 0x000ee20000000a00 */
[----:B0-----:R-:W-:Y:S01]  /*06b0*/  @P0 IMAD.WIDE R20, R17, 0x8, R20 ;  /* 0x0000000811140825 */ /* 0x001fe200078e0214 */
[----:B------:R-:W-:-:S04]  /*06c0*/  @P0 IADD3 R24, PT, PT, R24, 0x2, RZ ;  /* 0x0000000218180810 */ /* 0x000fc80007ffe0ff */
[----:B------:R-:W4:Y:S01]  /*06d0*/  @P0 LDG.E.64 R16, desc[UR4][R20.64] ;  /* 0x0000000414100981 */ /* 0x000f22000c1e1b00 */
[----:B-1----:R-:W-:-:S05]  /*06e0*/  @P0 IMAD.WIDE R22, R23, 0x8, R14 ;  /* 0x0000000817160825 */ /* 0x002fca00078e020e */
[----:B------:R-:W4:Y:S01]  /*06f0*/  @P0 LDG.E.64 R14, desc[UR4][R22.64] ;  /* 0x00000004160e0981 */ /* 0x000f22000c1e1b00 */
[----:B------:R-:W-:Y:S01]  /*0700*/  @P0 IMAD.WIDE R18, R5, 0x8, R22 ;  /* 0x0000000805120825 */ /* 0x000fe200078e0216 */
[----:B------:R-:W-:Y:S02]  /*0710*/  @!P1 IADD3 R25, PT, PT, R7, R24, RZ ;  /* 0x0000001807199210 */ /* 0x000fe40007ffe0ff */
[----:B------:R-:W5:Y:S01]  /*0720*/  @P0 LDG.E.64 R6, desc[UR4][R20.64+0x8] ;  /* 0x0000080414060981 */ /* 0x000f62000c1e1b00 */
[----:B------:R-:W-:-:S03]  /*0730*/  @!P1 IMAD R27, R24, R5, R0 ;  /* 0x00000005181b9224 */ /* 0x000fc600078e0200 */
[----:B------:R-:W5:Y:S01]  /*0740*/  @P0 LDG.E.64 R18, desc[UR4][R18.64] ;  /* 0x0000000412120981 */ /* 0x000f62000c1e1b00 */
[----:B--2---:R-:W-:-:S04]  /*0750*/  @!P1 IMAD.WIDE R10, R25, 0x8, R10 ;  /* 0x00000008190a9825 */ /* 0x004fc800078e020a */
[----:B---3--:R-:W-:Y:S02]  /*0760*/  @!P1 IMAD.WIDE R8, R27, 0x8, R8 ;  /* 0x000000081b089825 */ /* 0x008fe400078e0208 */
[----:B------:R-:W2:Y:S04]  /*0770*/  @!P1 LDG.E.64 R10, desc[UR4][R10.64] ;  /* 0x000000040a0a9981 */ /* 0x000ea8000c1e1b00 */
[----:B------:R-:W2:Y:S01]  /*0780*/  @!P1 LDG.E.64 R8, desc[UR4][R8.64] ;  /* 0x0000000408089981 */ /* 0x000ea2000c1e1b00 */
[----:B----4-:R-:W-:-:S08]  /*0790*/  @P0 DFMA R14, R16, R14, R12 ;  /* 0x0000000e100e022b */ /* 0x010fd0000000000c */
[----:B-----5:R-:W-:-:S08]  /*07a0*/  @P0 DFMA R12, R6, R18, R14 ;  /* 0x00000012060c022b */ /* 0x020fd0000000000e */
[----:B--2---:R-:W-:-:S11]  /*07b0*/  @!P1 DFMA R12, R10, R8, R12 ;  /* 0x000000080a0c922b */ /* 0x004fd6000000000c */
.L_x_0:
[----:B------:R-:W0:Y:S01]  /*07c0*/  LDC.64 R6, c[0x0][0x3a0] ;  /* 0x0000e800ff067b82 */ /* 0x000e220000000a00 */
[----:B------:R-:W-:-:S04]  /*07d0*/  IMAD R3, R3, R5, R0 ;  /* 0x0000000503037224 */ /* 0x000fc800078e0200 */
[----:B0-----:R-:W-:-:S05]  /*07e0*/  IMAD.WIDE R2, R3, 0x8, R6 ;  /* 0x0000000803027825 */ /* 0x001fca00078e0206 */
[----:B------:R-:W-:Y:S01]  /*07f0*/  STG.E.64 desc[UR4][R2.64], R12 ;  /* 0x0000000c02007986 */ /* 0x000fe2000c101b04 */
[----:B------:R-:W-:Y:S05]  /*0800*/  EXIT ;  /* 0x000000000000794d */ /* 0x000fea0003800000 */
.L_x_4:
[----:B------:R-:W-:-:S00]  /*0810*/  BRA `(.L_x_4) ;  /* 0xfffffffc00fc7947 */ /* 0x000fc0000383ffff */
[----:B------:R-:W-:-:S00]  /*0820*/  NOP ;  /* 0x0000000000007918 */ /* 0x000fc00000000000 */
        /* <DEDUP_REMOVED lines=13> */
.L_x_5:


//--------------------- .nv.shared.reserved.0     --------------------------
	.section	.nv.shared.reserved.0,"aw",@nobits
	.weak		__nv_reservedSMEM_offset_0_alias
	.size		__nv_reservedSMEM_offset_0_alias, 0, 64
	.other		__nv_reservedSMEM_offset_0_alias,@"STO_CUDA_RESERVED_SHARED STV_DEFAULT"
__nv_reservedSMEM_offset_0_alias:
	.zero		0
	.zero		64


//--------------------- .nv.constant0._ZN4cuda3dotEiiiPdS0_S0_ --------------------------
	.section	.nv.constant0._ZN4cuda3dotEiiiPdS0_S0_,"a",@progbits
	.sectionflags	@""
	.align	4
.nv.constant0._ZN4cuda3dotEiiiPdS0_S0_:
	.zero		936


//--------------------- SYMBOLS --------------------------

	.type		.nv.reservedSmem.offset0,@object
	.size		.nv.reservedSmem.offset0,0x4
